//
// Generated by NVIDIA NVVM Compiler
//
// Compiler Build ID: CL-36424714
// Cuda compilation tools, release 13.0, V13.0.88
// Based on NVVM 20.0.0
//

.version 9.0
.target sm_100
.address_size 64

	// .globl	_Z7iteratePc

.visible .entry _Z7iteratePc(
	.param .u64 .ptr .align 1 _Z7iteratePc_param_0
)
{
	.reg .pred 	%p<11>;
	.reg .b16 	%rs<2>;
	.reg .b32 	%r<15>;
	.reg .b32 	%f<129>;
	.reg .b64 	%rd<5>;

	ld.param.u64 	%rd1, [_Z7iteratePc_param_0];
	mov.u32 	%r5, %ctaid.x;
	mov.u32 	%r6, %ntid.x;
	mov.u32 	%r7, %tid.x;
	mad.lo.s32 	%r1, %r5, %r6, %r7;
	mul.hi.s32 	%r8, %r1, 1284476201;
	shr.u32 	%r9, %r8, 31;
	shr.s32 	%r10, %r8, 5;
	add.s32 	%r11, %r10, %r9;
	mul.lo.s32 	%r12, %r11, 107;
	sub.s32 	%r13, %r1, %r12;
	cvt.rn.f32.s32 	%f7, %r13;
	div.rn.f32 	%f8, %f7, 0f42D60000;
	add.f32 	%f9, %f8, 0fBF000000;
	mul.f32 	%f1, %f9, 0f40400000;
	cvt.rn.f32.s32 	%f10, %r11;
	div.rn.f32 	%f11, %f10, 0fC2700000;
	add.f32 	%f12, %f11, 0f3F000000;
	mul.f32 	%f2, %f12, 0f40AB3333;
	mov.b32 	%r14, 0;
	mov.f32 	%f127, %f2;
	mov.f32 	%f128, %f1;
$L__BB0_1:
	abs.f32 	%f13, %f128;
	abs.f32 	%f14, %f127;
	max.f32 	%f16, %f13, %f14;
	setp.ltu.f32 	%p1, %f16, 0f40000000;
	selp.f32 	%f17, 0f00000000, 0f40400000, %p1;
	mul.f32 	%f18, %f128, %f128;
	mul.f32 	%f19, %f127, %f127;
	sub.f32 	%f20, %f18, %f19;
	add.f32 	%f21, %f1, %f20;
	selp.f32 	%f22, 0f3F800000, 0f00000000, %p1;
	fma.rn.f32 	%f23, %f21, %f22, %f17;
	add.f32 	%f24, %f128, %f128;
	fma.rn.f32 	%f25, %f24, %f127, %f2;
	fma.rn.f32 	%f26, %f25, %f22, %f17;
	abs.f32 	%f27, %f23;
	abs.f32 	%f28, %f26;
	max.f32 	%f30, %f27, %f28;
	setp.ltu.f32 	%p2, %f30, 0f40000000;
	selp.f32 	%f31, 0f00000000, 0f40400000, %p2;
	mul.f32 	%f32, %f23, %f23;
	mul.f32 	%f33, %f26, %f26;
	sub.f32 	%f34, %f32, %f33;
	add.f32 	%f35, %f1, %f34;
	selp.f32 	%f36, 0f3F800000, 0f00000000, %p2;
	fma.rn.f32 	%f37, %f35, %f36, %f31;
	add.f32 	%f38, %f23, %f23;
	fma.rn.f32 	%f39, %f38, %f26, %f2;
	fma.rn.f32 	%f40, %f39, %f36, %f31;
	abs.f32 	%f41, %f37;
	abs.f32 	%f42, %f40;
	max.f32 	%f44, %f41, %f42;
	setp.ltu.f32 	%p3, %f44, 0f40000000;
	selp.f32 	%f45, 0f00000000, 0f40400000, %p3;
	mul.f32 	%f46, %f37, %f37;
	mul.f32 	%f47, %f40, %f40;
	sub.f32 	%f48, %f46, %f47;
	add.f32 	%f49, %f1, %f48;
	selp.f32 	%f50, 0f3F800000, 0f00000000, %p3;
	fma.rn.f32 	%f51, %f49, %f50, %f45;
	add.f32 	%f52, %f37, %f37;
	fma.rn.f32 	%f53, %f52, %f40, %f2;
	fma.rn.f32 	%f54, %f53, %f50, %f45;
	abs.f32 	%f55, %f51;
	abs.f32 	%f56, %f54;
	max.f32 	%f58, %f55, %f56;
	setp.ltu.f32 	%p4, %f58, 0f40000000;
	selp.f32 	%f59, 0f00000000, 0f40400000, %p4;
	mul.f32 	%f60, %f51, %f51;
	mul.f32 	%f61, %f54, %f54;
	sub.f32 	%f62, %f60, %f61;
	add.f32 	%f63, %f1, %f62;
	selp.f32 	%f64, 0f3F800000, 0f00000000, %p4;
	fma.rn.f32 	%f65, %f63, %f64, %f59;
	add.f32 	%f66, %f51, %f51;
	fma.rn.f32 	%f67, %f66, %f54, %f2;
	fma.rn.f32 	%f68, %f67, %f64, %f59;
	abs.f32 	%f69, %f65;
	abs.f32 	%f70, %f68;
	max.f32 	%f72, %f69, %f70;
	setp.ltu.f32 	%p5, %f72, 0f40000000;
	selp.f32 	%f73, 0f00000000, 0f40400000, %p5;
	mul.f32 	%f74, %f65, %f65;
	mul.f32 	%f75, %f68, %f68;
	sub.f32 	%f76, %f74, %f75;
	add.f32 	%f77, %f1, %f76;
	selp.f32 	%f78, 0f3F800000, 0f00000000, %p5;
	fma.rn.f32 	%f79, %f77, %f78, %f73;
	add.f32 	%f80, %f65, %f65;
	fma.rn.f32 	%f81, %f80, %f68, %f2;
	fma.rn.f32 	%f82, %f81, %f78, %f73;
	abs.f32 	%f83, %f79;
	abs.f32 	%f84, %f82;
	max.f32 	%f86, %f83, %f84;
	setp.ltu.f32 	%p6, %f86, 0f40000000;
	selp.f32 	%f87, 0f00000000, 0f40400000, %p6;
	mul.f32 	%f88, %f79, %f79;
	mul.f32 	%f89, %f82, %f82;
	sub.f32 	%f90, %f88, %f89;
	add.f32 	%f91, %f1, %f90;
	selp.f32 	%f92, 0f3F800000, 0f00000000, %p6;
	fma.rn.f32 	%f93, %f91, %f92, %f87;
	add.f32 	%f94, %f79, %f79;
	fma.rn.f32 	%f95, %f94, %f82, %f2;
	fma.rn.f32 	%f96, %f95, %f92, %f87;
	abs.f32 	%f97, %f93;
	abs.f32 	%f98, %f96;
	max.f32 	%f100, %f97, %f98;
	setp.ltu.f32 	%p7, %f100, 0f40000000;
	selp.f32 	%f101, 0f00000000, 0f40400000, %p7;
	mul.f32 	%f102, %f93, %f93;
	mul.f32 	%f103, %f96, %f96;
	sub.f32 	%f104, %f102, %f103;
	add.f32 	%f105, %f1, %f104;
	selp.f32 	%f106, 0f3F800000, 0f00000000, %p7;
	fma.rn.f32 	%f107, %f105, %f106, %f101;
	add.f32 	%f108, %f93, %f93;
	fma.rn.f32 	%f109, %f108, %f96, %f2;
	fma.rn.f32 	%f110, %f109, %f106, %f101;
	abs.f32 	%f111, %f107;
	abs.f32 	%f112, %f110;
	max.f32 	%f114, %f111, %f112;
	setp.ltu.f32 	%p8, %f114, 0f40000000;
	selp.f32 	%f115, 0f00000000, 0f40400000, %p8;
	mul.f32 	%f116, %f107, %f107;
	mul.f32 	%f117, %f110, %f110;
	sub.f32 	%f118, %f116, %f117;
	add.f32 	%f119, %f1, %f118;
	selp.f32 	%f120, 0f3F800000, 0f00000000, %p8;
	fma.rn.f32 	%f128, %f119, %f120, %f115;
	add.f32 	%f121, %f107, %f107;
	fma.rn.f32 	%f122, %f121, %f110, %f2;
	fma.rn.f32 	%f127, %f122, %f120, %f115;
	add.s32 	%r14, %r14, 8;
	setp.ne.s32 	%p9, %r14, 100000;
	@%p9 bra 	$L__BB0_1;
	cvta.to.global.u64 	%rd2, %rd1;
	abs.f32 	%f123, %f128;
	abs.f32 	%f124, %f127;
	max.f32 	%f126, %f123, %f124;
	setp.ge.f32 	%p10, %f126, 0f40000000;
	selp.b16 	%rs1, 32, 48, %p10;
	cvt.s64.s32 	%rd3, %r1;
	add.s64 	%rd4, %rd2, %rd3;
	st.global.u8 	[%rd4], %rs1;
	ret;

}


// ===== COMPILED SASS (sm_100) =====

	.target	sm_100

	.elftype	@"ET_EXEC"


//--------------------- .note.nv.tkinfo           --------------------------
	.section	.note.nv.tkinfo,"",@"SHT_NOTE"
	.sectionflags	@"SHF_NOTE_NV_TKINFO"
	.tkinfo
        /*0018*/ 	.word	0x00000002
        /*0030*/ 	.string	""
        /*0030*/ 	.string	"ptxas"
        /*0030*/ 	.string	"Cuda compilation tools, release 13.0, V13.0.88"
        /*0030*/ 	.string	"Build cuda_13.0.r13.0/compiler.36424714_0"
        /*0030*/ 	.string	"-arch sm_100 -m 64 "



//--------------------- .note.nv.cuinfo           --------------------------
	.section	.note.nv.cuinfo,"",@"SHT_NOTE"
	.sectionflags	@"SHF_NOTE_NV_CUINFO"
        /*0018*/ 	.short	0x0002
        /*001a*/ 	.short	0x0064
        /*001c*/ 	.short	0x0082
	.zero		2


//--------------------- .nv.info                  --------------------------
	.section	.nv.info,"",@"SHT_CUDA_INFO"
	.align	4


	//----- nvinfo : EIATTR_REGCOUNT
	.align		4
        /*0000*/ 	.byte	0x04, 0x2f
        /*0002*/ 	.short	(.L_1 - .L_0)
	.align		4
.L_0:
        /*0004*/ 	.word	index@(_Z7iteratePc)
        /*0008*/ 	.word	0x00000011


	//----- nvinfo : EIATTR_FRAME_SIZE
	.align		4
.L_1:
        /*000c*/ 	.byte	0x04, 0x11
        /*000e*/ 	.short	(.L_3 - .L_2)
	.align		4
.L_2:
        /*0010*/ 	.word	index@($__internal_0_$__cuda_sm3x_div_rn_noftz_f32_slowpath)
        /*0014*/ 	.word	0x00000000


	//----- nvinfo : EIATTR_FRAME_SIZE
	.align		4
.L_3:
        /*0018*/ 	.byte	0x04, 0x11
        /*001a*/ 	.short	(.L_5 - .L_4)
	.align		4
.L_4:
        /*001c*/ 	.word	index@(_Z7iteratePc)
        /*0020*/ 	.word	0x00000000


	//----- nvinfo : EIATTR_MIN_STACK_SIZE
	.align		4
.L_5:
        /*0024*/ 	.byte	0x04, 0x12
        /*0026*/ 	.short	(.L_7 - .L_6)
	.align		4
.L_6:
        /*0028*/ 	.word	index@(_Z7iteratePc)
        /*002c*/ 	.word	0x00000000
.L_7:


//--------------------- .nv.compat                --------------------------
	.section	.nv.compat,"",@"SHT_CUDA_COMPAT_INFO"
	.align	4
        /*0000*/ 	.byte	0x02, 0x09, 0x00, 0x00, 0x02, 0x02, 0x01, 0x00, 0x02, 0x05, 0x05, 0x00, 0x03, 0x07, 0x01, 0x01
        /*0010*/ 	.byte	0x02, 0x03, 0x00, 0x00, 0x02, 0x06, 0x01, 0x00, 0x04, 0x0b, 0x08, 0x00, 0x01, 0x00, 0x00, 0x00
        /*0020*/ 	.byte	0x00, 0x00, 0x00, 0x00


//--------------------- .nv.info._Z7iteratePc     --------------------------
	.section	.nv.info._Z7iteratePc,"",@"SHT_CUDA_INFO"
	.sectionflags	@""
	.align	4


	//----- nvinfo : EIATTR_CUDA_API_VERSION
	.align		4
        /*0000*/ 	.byte	0x04, 0x37
        /*0002*/ 	.short	(.L_9 - .L_8)
.L_8:
        /*0004*/ 	.word	0x00000082


	//----- nvinfo : EIATTR_KPARAM_INFO
	.align		4
.L_9:
        /*0008*/ 	.byte	0x04, 0x17
        /*000a*/ 	.short	(.L_11 - .L_10)
.L_10:
        /*000c*/ 	.word	0x00000000
        /*0010*/ 	.short	0x0000
        /*0012*/ 	.short	0x0000
        /*0014*/ 	.byte	0x00, 0xf5, 0x21, 0x00


	//----- nvinfo : EIATTR_SPARSE_MMA_MASK
	.align		4
.L_11:
        /*0018*/ 	.byte	0x03, 0x50
        /*001a*/ 	.short	0x0000


	//----- nvinfo : EIATTR_MAXREG_COUNT
	.align		4
        /*001c*/ 	.byte	0x03, 0x1b
        /*001e*/ 	.short	0x00ff


	//----- nvinfo : EIATTR_MERCURY_ISA_VERSION
	.align		4
        /*0020*/ 	.byte	0x03, 0x5f
        /*0022*/ 	.short	0x0101


	//----- nvinfo : EIATTR_VRC_CTA_INIT_COUNT
	.align		4
        /*0024*/ 	.byte	0x02, 0x4a
	.zero		1
	.zero		1


	//----- nvinfo : EIATTR_EXIT_INSTR_OFFSETS
	.align		4
        /*0028*/ 	.byte	0x04, 0x1c
        /*002a*/ 	.short	(.L_13 - .L_12)


	//   ....[0]....
.L_12:
        /*002c*/ 	.word	0x00000940


	//----- nvinfo : EIATTR_CRS_STACK_SIZE
	.align		4
.L_13:
        /*0030*/ 	.byte	0x04, 0x1e
        /*0032*/ 	.short	(.L_15 - .L_14)
.L_14:
        /*0034*/ 	.word	0x00000000


	//----- nvinfo : EIATTR_CBANK_PARAM_SIZE
	.align		4
.L_15:
        /*0038*/ 	.byte	0x03, 0x19
        /*003a*/ 	.short	0x0008


	//----- nvinfo : EIATTR_PARAM_CBANK
	.align		4
        /*003c*/ 	.byte	0x04, 0x0a
        /*003e*/ 	.short	(.L_17 - .L_16)
	.align		4
.L_16:
        /*0040*/ 	.word	index@(.nv.constant0._Z7iteratePc)
        /*0044*/ 	.short	0x0380
        /*0046*/ 	.short	0x0008


	//----- nvinfo : EIATTR_SW_WAR
	.align		4
.L_17:
        /*0048*/ 	.byte	0x04, 0x36
        /*004a*/ 	.short	(.L_19 - .L_18)
.L_18:
        /*004c*/ 	.word	0x00000008
.L_19:


//--------------------- .nv.callgraph             --------------------------
	.section	.nv.callgraph,"",@"SHT_CUDA_CALLGRAPH"
	.align	4
	.sectionentsize	8
	.align		4
        /*0000*/ 	.word	0x00000000
	.align		4
        /*0004*/ 	.word	0xffffffff
	.align		4
        /*0008*/ 	.word	0x00000000
	.align		4
        /*000c*/ 	.word	0xfffffffe
	.align		4
        /*0010*/ 	.word	0x00000000
	.align		4
        /*0014*/ 	.word	0xfffffffd
	.align		4
        /*0018*/ 	.word	0x00000000
	.align		4
        /*001c*/ 	.word	0xfffffffc


//--------------------- .text._Z7iteratePc        --------------------------
	.section	.text._Z7iteratePc,"ax",@progbits
	.align	128
        .global         _Z7iteratePc
        .type           _Z7iteratePc,@function
        .size           _Z7iteratePc,(.L_x_17 - _Z7iteratePc)
        .other          _Z7iteratePc,@"STO_CUDA_ENTRY STV_DEFAULT"
_Z7iteratePc:
.text._Z7iteratePc:
[----:B------:R-:W-:Y:S01]  /*0000*/  LDC R1, c[0x0][0x37c] ;  /* 0x0000df00ff017b82 */ /* 0x000fe20000000800 */
[----:B------:R-:W0:Y:S07]  /*0010*/  S2R R3, SR_TID.X ;  /* 0x0000000000037919 */ /* 0x000e2e0000002100 */
[----:B------:R-:W0:Y:S01]  /*0020*/  S2UR UR4, SR_CTAID.X ;  /* 0x00000000000479c3 */ /* 0x000e220000002500 */
[----:B------:R-:W-:Y:S01]  /*0030*/  IMAD.MOV.U32 R4, RZ, RZ, 0x3c191f1a ;  /* 0x3c191f1aff047424 */ /* 0x000fe200078e00ff */
[----:B------:R-:W-:Y:S06]  /*0040*/  BSSY.RECONVERGENT B0, `(.L_x_0) ;  /* 0x0000014000007945 */ /* 0x000fec0003800200 */
[----:B------:R-:W0:Y:S02]  /*0050*/  LDC R2, c[0x0][0x360] ;  /* 0x0000d800ff027b82 */ /* 0x000e240000000800 */
[----:B0-----:R-:W-:-:S02]  /*0060*/  IMAD R2, R2, UR4, R3 ;  /* 0x0000000402027c24 */ /* 0x001fc4000f8e0203 */
[----:B------:R-:W-:Y:S02]  /*0070*/  IMAD.MOV.U32 R3, RZ, RZ, 0x42d60000 ;  /* 0x42d60000ff037424 */ /* 0x000fe400078e00ff */
[----:B------:R-:W-:-:S04]  /*0080*/  IMAD.HI R5, R2, 0x4c8f8d29, RZ ;  /* 0x4c8f8d2902057827 */ /* 0x000fc800078e02ff */
[----:B------:R-:W-:Y:S01]  /*0090*/  FFMA R3, R4, -R3, 1 ;  /* 0x3f80000004037423 */ /* 0x000fe20000000803 */
[----:B------:R-:W-:-:S03]  /*00a0*/  SHF.R.U32.HI R0, RZ, 0x1f, R5 ;  /* 0x0000001fff007819 */ /* 0x000fc60000011605 */
[----:B------:R-:W-:Y:S01]  /*00b0*/  FFMA R3, R3, R4, 0.0093457940965890884399 ;  /* 0x3c191f1a03037423 */ /* 0x000fe20000000004 */
[----:B------:R-:W-:-:S05]  /*00c0*/  LEA.HI.SX32 R5, R5, R0, 0x1b ;  /* 0x0000000005057211 */ /* 0x000fca00078fdaff */
[----:B------:R-:W-:-:S05]  /*00d0*/  IMAD R0, R5, -0x6b, R2 ;  /* 0xffffff9505007824 */ /* 0x000fca00078e0202 */
[----:B------:R-:W-:-:S04]  /*00e0*/  I2FP.F32.S32 R0, R0 ;  /* 0x0000000000007245 */ /* 0x000fc80000201400 */
[----:B------:R-:W0:Y:S01]  /*00f0*/  FCHK P0, R0, 107 ;  /* 0x42d6000000007902 */ /* 0x000e220000000000 */
[----:B------:R-:W-:-:S04]  /*0100*/  FFMA R4, R0, R3, RZ ;  /* 0x0000000300047223 */ /* 0x000fc800000000ff */
[----:B------:R-:W-:-:S04]  /*0110*/  FFMA R6, R4, -107, R0 ;  /* 0xc2d6000004067823 */ /* 0x000fc80000000000 */
[----:B------:R-:W-:Y:S01]  /*0120*/  FFMA R3, R3, R6, R4 ;  /* 0x0000000603037223 */ /* 0x000fe20000000004 */
[----:B0-----:R-:W-:Y:S06]  /*0130*/  @!P0 BRA `(.L_x_1) ;  /* 0x0000000000108947 */ /* 0x001fec0003800000 */
[----:B------:R-:W-:Y:S01]  /*0140*/  HFMA2 R3, -RZ, RZ, 3.41796875, 0 ;  /* 0x42d60000ff037431 */ /* 0x000fe200000001ff */
[----:B------:R-:W-:-:S07]  /*0150*/  MOV R6, 0x170 ;  /* 0x0000017000067802 */ /* 0x000fce0000000f00 */
[----:B------:R-:W-:Y:S05]  /*0160*/  CALL.REL.NOINC `($__internal_0_$__cuda_sm3x_div_rn_noftz_f32_slowpath) ;  /* 0x0000000400f87944 */ /* 0x000fea0003c00000 */
[----:B------:R-:W-:-:S07]  /*0170*/  IMAD.MOV.U32 R3, RZ, RZ, R0 ;  /* 0x000000ffff037224 */ /* 0x000fce00078e0000 */
.L_x_1:
[----:B------:R-:W-:Y:S05]  /*0180*/  BSYNC.RECONVERGENT B0 ;  /* 0x0000000000007941 */ /* 0x000fea0003800200 */
.L_x_0:
[----:B------:R-:W-:Y:S01]  /*0190*/  MOV R7, 0x3c888889 ;  /* 0x3c88888900077802 */ /* 0x000fe20000000f00 */
[----:B------:R-:W-:Y:S01]  /*01a0*/  IMAD.MOV.U32 R4, RZ, RZ, 0x42700000 ;  /* 0x42700000ff047424 */ /* 0x000fe200078e00ff */
[----:B------:R-:W-:Y:S01]  /*01b0*/  I2FP.F32.S32 R0, R5 ;  /* 0x0000000500007245 */ /* 0x000fe20000201400 */
[----:B------:R-:W-:Y:S01]  /*01c0*/  FADD R3, R3, -0.5 ;  /* 0xbf00000003037421 */ /* 0x000fe20000000000 */
[----:B------:R-:W-:Y:S01]  /*01d0*/  BSSY.RECONVERGENT B0, `(.L_x_2) ;  /* 0x000000d000007945 */ /* 0x000fe20003800200 */
[----:B------:R-:W-:Y:S01]  /*01e0*/  FFMA R4, -R7, R4, 1 ;  /* 0x3f80000007047423 */ /* 0x000fe20000000104 */
[----:B------:R-:W0:Y:S03]  /*01f0*/  FCHK P0, R0, -60 ;  /* 0xc270000000007902 */ /* 0x000e260000000000 */
[----:B------:R-:W-:Y:S01]  /*0200*/  FFMA R5, R4, -R7, -0.016666667535901069641 ;  /* 0xbc88888904057423 */ /* 0x000fe20000000807 */
[----:B------:R-:W-:-:S03]  /*0210*/  FMUL R4, R3, 3 ;  /* 0x4040000003047820 */ /* 0x000fc60000400000 */
[----:B------:R-:W-:-:S04]  /*0220*/  FFMA R6, R0, R5, RZ ;  /* 0x0000000500067223 */ /* 0x000fc800000000ff */
[----:B------:R-:W-:-:S04]  /*0230*/  FFMA R7, R6, 60, R0 ;  /* 0x4270000006077823 */ /* 0x000fc80000000000 */
[----:B------:R-:W-:Y:S01]  /*0240*/  FFMA R5, R5, R7, R6 ;  /* 0x0000000705057223 */ /* 0x000fe20000000006 */
[----:B0-----:R-:W-:Y:S06]  /*0250*/  @!P0 BRA `(.L_x_3) ;  /* 0x0000000000108947 */ /* 0x001fec0003800000 */
[----:B------:R-:W-:Y:S01]  /*0260*/  HFMA2 R3, -RZ, RZ, -3.21875, 0 ;  /* 0xc2700000ff037431 */ /* 0x000fe200000001ff */
[----:B------:R-:W-:-:S07]  /*0270*/  MOV R6, 0x290 ;  /* 0x0000029000067802 */ /* 0x000fce0000000f00 */
[----:B------:R-:W-:Y:S05]  /*0280*/  CALL.REL.NOINC `($__internal_0_$__cuda_sm3x_div_rn_noftz_f32_slowpath) ;  /* 0x0000000400b07944 */ /* 0x000fea0003c00000 */
[----:B------:R-:W-:-:S07]  /*0290*/  IMAD.MOV.U32 R5, RZ, RZ, R0 ;  /* 0x000000ffff057224 */ /* 0x000fce00078e0000 */
.L_x_3:
[----:B------:R-:W-:Y:S05]  /*02a0*/  BSYNC.RECONVERGENT B0 ;  /* 0x0000000000007941 */ /* 0x000fea0003800200 */
.L_x_2:
[----:B------:R-:W-:Y:S01]  /*02b0*/  FADD R0, R5, 0.5 ;  /* 0x3f00000005007421 */ /* 0x000fe20000000000 */
[----:B------:R-:W-:Y:S01]  /*02c0*/  MOV R6, R4 ;  /* 0x0000000400067202 */ /* 0x000fe20000000f00 */
[----:B------:R-:W0:Y:S02]  /*02d0*/  LDCU.64 UR6, c[0x0][0x358] ;  /* 0x00006b00ff0677ac */ /* 0x000e240008000a00 */
[----:B------:R-:W-:Y:S01]  /*02e0*/  FMUL R0, R0, 5.3499999046325683594 ;  /* 0x40ab333300007820 */ /* 0x000fe20000400000 */
[----:B------:R-:W-:-:S03]  /*02f0*/  UMOV UR4, URZ ;  /* 0x000000ff00047c82 */ /* 0x000fc60008000000 */
[----:B------:R-:W-:-:S07]  /*0300*/  IMAD.MOV.U32 R3, RZ, RZ, R0 ;  /* 0x000000ffff037224 */ /* 0x000fce00078e0000 */
.L_x_4:
[CC--:B------:R-:W-:Y:S01]  /*0310*/  FMNMX R5, |R6|.reuse, |R3|.reuse, !PT ;  /* 0x4000000306057209 */ /* 0x0c0fe20007800200 */
[-C--:B------:R-:W-:Y:S01]  /*0320*/  FMUL R7, R3, R3.reuse ;  /* 0x0000000303077220 */ /* 0x080fe20000400000 */
[C---:B------:R-:W-:Y:S01]  /*0330*/  FADD R9, R6.reuse, R6 ;  /* 0x0000000606097221 */ /* 0x040fe20000000000 */
[----:B------:R-:W-:Y:S01]  /*0340*/  UIADD3 UR4, UPT, UPT, UR4, 0x8, URZ ;  /* 0x0000000804047890 */ /* 0x000fe2000fffe0ff */
[C---:B------:R-:W-:Y:S01]  /*0350*/  FSETP.GE.AND P0, PT, R5.reuse, 2, PT ;  /* 0x400000000500780b */ /* 0x040fe20003f06000 */
[----:B------:R-:W-:Y:S01]  /*0360*/  FFMA R7, R6, R6, -R7 ;  /* 0x0000000606077223 */ /* 0x000fe20000000807 */
[----:B------:R-:W-:Y:S01]  /*0370*/  FSET.BF.LTU.AND R8, R5, 2, PT ;  /* 0x400000000508780a */ /* 0x000fe20003809000 */
[----:B------:R-:W-:Y:S01]  /*0380*/  FFMA R9, R9, R3, R0 ;  /* 0x0000000309097223 */ /* 0x000fe20000000000 */
[----:B------:R-:W-:Y:S01]  /*0390*/  FSEL R5, RZ, 3, !P0 ;  /* 0x40400000ff057808 */ /* 0x000fe20004000000 */
[----:B------:R-:W-:Y:S01]  /*03a0*/  FADD R6, R4, R7 ;  /* 0x0000000704067221 */ /* 0x000fe20000000000 */
[----:B------:R-:W-:-:S03]  /*03b0*/  UISETP.NE.AND UP0, UPT, UR4, 0x186a0, UPT ;  /* 0x000186a00400788c */ /* 0x000fc6000bf05270 */
[--C-:B------:R-:W-:Y:S01]  /*03c0*/  FFMA R6, R6, R8, R5.reuse ;  /* 0x0000000806067223 */ /* 0x100fe20000000005 */
[----:B------:R-:W-:-:S03]  /*03d0*/  FFMA R9, R8, R9, R5 ;  /* 0x0000000908097223 */ /* 0x000fc60000000005 */
[C---:B------:R-:W-:Y:S01]  /*03e0*/  FADD R7, R6.reuse, R6 ;  /* 0x0000000606077221 */ /* 0x040fe20000000000 */
[CC--:B------:R-:W-:Y:S01]  /*03f0*/  FMUL R5, R9.reuse, R9.reuse ;  /* 0x0000000909057220 */ /* 0x0c0fe20000400000 */
[C---:B------:R-:W-:Y:S02]  /*0400*/  FMNMX R3, |R6|.reuse, |R9|, !PT ;  /* 0x4000000906037209 */ /* 0x040fe40007800200 */
[----:B------:R-:W-:Y:S01]  /*0410*/  FFMA R7, R9, R7, R0 ;  /* 0x0000000709077223 */ /* 0x000fe20000000000 */
[----:B------:R-:W-:Y:S01]  /*0420*/  FFMA R5, R6, R6, -R5 ;  /* 0x0000000606057223 */ /* 0x000fe20000000805 */
[C---:B------:R-:W-:Y:S02]  /*0430*/  FSETP.GE.AND P0, PT, R3.reuse, 2, PT ;  /* 0x400000000300780b */ /* 0x040fe40003f06000 */
[----:B------:R-:W-:Y:S01]  /*0440*/  FSET.BF.LTU.AND R8, R3, 2, PT ;  /* 0x400000000308780a */ /* 0x000fe20003809000 */
[----:B------:R-:W-:Y:S01]  /*0450*/  FADD R6, R4, R5 ;  /* 0x0000000504067221 */ /* 0x000fe20000000000 */
[----:B------:R-:W-:-:S05]  /*0460*/  FSEL R3, RZ, 3, !P0 ;  /* 0x40400000ff037808 */ /* 0x000fca0004000000 */
        /* <DEDUP_REMOVED lines=67> */
[----:B------:R-:W-:Y:S01]  /*08a0*/  FFMA R3, R8, R7, R3 ;  /* 0x0000000708037223 */ /* 0x000fe20000000003 */
[----:B------:R-:W-:Y:S06]  /*08b0*/  BRA.U UP0, `(.L_x_4) ;  /* 0xfffffff900947547 */ /* 0x000fec000b83ffff */
[----:B------:R-:W1:Y:S01]  /*08c0*/  LDCU.64 UR4, c[0x0][0x380] ;  /* 0x00007000ff0477ac */ /* 0x000e620008000a00 */
[----:B------:R-:W-:Y:S01]  /*08d0*/  HFMA2 R0, -RZ, RZ, 0, 1.9073486328125e-06 ;  /* 0x00000020ff007431 */ /* 0x000fe200000001ff */
[----:B------:R-:W-:-:S04]  /*08e0*/  FMNMX R3, |R3|, |R6|, !PT ;  /* 0x4000000603037209 */ /* 0x000fc80007800200 */
[----:B------:R-:W-:-:S04]  /*08f0*/  FSETP.GE.AND P0, PT, R3, 2, PT ;  /* 0x400000000300780b */ /* 0x000fc80003f06000 */
[----:B------:R-:W-:Y:S02]  /*0900*/  SEL R3, R0, 0x30, P0 ;  /* 0x0000003000037807 */ /* 0x000fe40000000000 */
[----:B-1----:R-:W-:-:S04]  /*0910*/  IADD3 R4, P1, PT, R2, UR4, RZ ;  /* 0x0000000402047c10 */ /* 0x002fc8000ff3e0ff */
[----:B------:R-:W-:-:S05]  /*0920*/  LEA.HI.X.SX32 R5, R2, UR5, 0x1, P1 ;  /* 0x0000000502057c11 */ /* 0x000fca00088f0eff */
[----:B0-----:R-:W-:Y:S01]  /*0930*/  STG.E.U8 desc[UR6][R4.64], R3 ;  /* 0x0000000304007986 */ /* 0x001fe2000c101106 */
[----:B------:R-:W-:Y:S05]  /*0940*/  EXIT ;  /* 0x000000000000794d */ /* 0x000fea0003800000 */
        .weak           $__internal_0_$__cuda_sm3x_div_rn_noftz_f32_slowpath
        .type           $__internal_0_$__cuda_sm3x_div_rn_noftz_f32_slowpath,@function
        .size           $__internal_0_$__cuda_sm3x_div_rn_noftz_f32_slowpath,(.L_x_17 - $__internal_0_$__cuda_sm3x_div_rn_noftz_f32_slowpath)
$__internal_0_$__cuda_sm3x_div_rn_noftz_f32_slowpath:
[----:B------:R-:W-:Y:S01]  /*0950*/  SHF.R.U32.HI R8, RZ, 0x17, R3 ;  /* 0x00000017ff087819 */ /* 0x000fe20000011603 */
[----:B------:R-:W-:Y:S01]  /*0960*/  BSSY.RECONVERGENT B1, `(.L_x_5) ;  /* 0x0000062000017945 */ /* 0x000fe20003800200 */
[----:B------:R-:W-:Y:S02]  /*0970*/  SHF.R.U32.HI R7, RZ, 0x17, R0 ;  /* 0x00000017ff077819 */ /* 0x000fe40000011600 */
[----:B------:R-:W-:Y:S02]  /*0980*/  LOP3.LUT R12, R8, 0xff, RZ, 0xc0, !PT ;  /* 0x000000ff080c7812 */ /* 0x000fe400078ec0ff */
[----:B------:R-:W-:-:S03]  /*0990*/  LOP3.LUT R10, R7, 0xff, RZ, 0xc0, !PT ;  /* 0x000000ff070a7812 */ /* 0x000fc600078ec0ff */
[----:B------:R-:W-:Y:S01]  /*09a0*/  VIADD R9, R12, 0xffffffff ;  /* 0xffffffff0c097836 */ /* 0x000fe20000000000 */
[----:B------:R-:W-:-:S04]  /*09b0*/  IADD3 R8, PT, PT, R10, -0x1, RZ ;  /* 0xffffffff0a087810 */ /* 0x000fc80007ffe0ff */
[----:B------:R-:W-:-:S04]  /*09c0*/  ISETP.GT.U32.AND P0, PT, R9, 0xfd, PT ;  /* 0x000000fd0900780c */ /* 0x000fc80003f04070 */
[----:B------:R-:W-:-:S13]  /*09d0*/  ISETP.GT.U32.OR P0, PT, R8, 0xfd, P0 ;  /* 0x000000fd0800780c */ /* 0x000fda0000704470 */
[----:B------:R-:W-:Y:S01]  /*09e0*/  @!P0 IMAD.MOV.U32 R7, RZ, RZ, RZ ;  /* 0x000000ffff078224 */ /* 0x000fe200078e00ff */
[----:B------:R-:W-:Y:S06]  /*09f0*/  @!P0 BRA `(.L_x_6) ;  /* 0x00000000005c8947 */ /* 0x000fec0003800000 */
[----:B------:R-:W-:Y:S02]  /*0a00*/  FSETP.GTU.FTZ.AND P0, PT, |R0|, +INF , PT ;  /* 0x7f8000000000780b */ /* 0x000fe40003f1c200 */
[----:B------:R-:W-:-:S04]  /*0a10*/  FSETP.GTU.FTZ.AND P1, PT, |R3|, +INF , PT ;  /* 0x7f8000000300780b */ /* 0x000fc80003f3c200 */
[----:B------:R-:W-:-:S13]  /*0a20*/  PLOP3.LUT P0, PT, P0, P1, PT, 0xf8, 0x8f ;  /* 0x00000000008f781c */ /* 0x000fda0000703f70 */
[----:B------:R-:W-:Y:S05]  /*0a30*/  @P0 BRA `(.L_x_7) ;  /* 0x00000004004c0947 */ /* 0x000fea0003800000 */
[----:B------:R-:W-:-:S13]  /*0a40*/  LOP3.LUT P0, RZ, R3, 0x7fffffff, R0, 0xc8, !PT ;  /* 0x7fffffff03ff7812 */ /* 0x000fda000780c800 */
[----:B------:R-:W-:Y:S05]  /*0a50*/  @!P0 BRA `(.L_x_8) ;  /* 0x00000004003c8947 */ /* 0x000fea0003800000 */
[C---:B------:R-:W-:Y:S02]  /*0a60*/  FSETP.NEU.FTZ.AND P2, PT, |R0|.reuse, +INF , PT ;  /* 0x7f8000000000780b */ /* 0x040fe40003f5d200 */
[----:B------:R-:W-:Y:S02]  /*0a70*/  FSETP.NEU.FTZ.AND P1, PT, |R3|, +INF , PT ;  /* 0x7f8000000300780b */ /* 0x000fe40003f3d200 */
[----:B------:R-:W-:-:S11]  /*0a80*/  FSETP.NEU.FTZ.AND P0, PT, |R0|, +INF , PT ;  /* 0x7f8000000000780b */ /* 0x000fd60003f1d200 */
[----:B------:R-:W-:Y:S05]  /*0a90*/  @!P1 BRA !P2, `(.L_x_8) ;  /* 0x00000004002c9947 */ /* 0x000fea0005000000 */
[----:B------:R-:W-:-:S04]  /*0aa0*/  LOP3.LUT P2, RZ, R0, 0x7fffffff, RZ, 0xc0, !PT ;  /* 0x7fffffff00ff7812 */ /* 0x000fc8000784c0ff */
[----:B------:R-:W-:-:S13]  /*0ab0*/  PLOP3.LUT P1, PT, P1, P2, PT, 0x2f, 0xf2 ;  /* 0x0000000000f2781c */ /* 0x000fda0000f24577 */
[----:B------:R-:W-:Y:S05]  /*0ac0*/  @P1 BRA `(.L_x_9) ;  /* 0x0000000400181947 */ /* 0x000fea0003800000 */
[----:B------:R-:W-:-:S04]  /*0ad0*/  LOP3.LUT P1, RZ, R3, 0x7fffffff, RZ, 0xc0, !PT ;  /* 0x7fffffff03ff7812 */ /* 0x000fc8000782c0ff */
[----:B------:R-:W-:-:S13]  /*0ae0*/  PLOP3.LUT P0, PT, P0, P1, PT, 0x2f, 0xf2 ;  /* 0x0000000000f2781c */ /* 0x000fda0000702577 */
[----:B------:R-:W-:Y:S05]  /*0af0*/  @P0 BRA `(.L_x_10) ;  /* 0x0000000400000947 */ /* 0x000fea0003800000 */
[----:B------:R-:W-:Y:S02]  /*0b00*/  ISETP.GE.AND P0, PT, R8, RZ, PT ;  /* 0x000000ff0800720c */ /* 0x000fe40003f06270 */
[----:B------:R-:W-:-:S11]  /*0b10*/  ISETP.GE.AND P1, PT, R9, RZ, PT ;  /* 0x000000ff0900720c */ /* 0x000fd60003f26270 */
[----:B------:R-:W-:Y:S01]  /*0b20*/  @P0 MOV R7, RZ ;  /* 0x000000ff00070202 */ /* 0x000fe20000000f00 */
[----:B------:R-:W-:Y:S02]  /*0b30*/  @!P0 IMAD.MOV.U32 R7, RZ, RZ, -0x40 ;  /* 0xffffffc0ff078424 */ /* 0x000fe400078e00ff */
[----:B------:R-:W-:Y:S01]  /*0b40*/  @!P0 FFMA R0, R0, 1.84467440737095516160e+19, RZ ;  /* 0x5f80000000008823 */ /* 0x000fe200000000ff */
[----:B------:R-:W-:Y:S02]  /*0b50*/  @!P1 FFMA R3, R3, 1.84467440737095516160e+19, RZ ;  /* 0x5f80000003039823 */ /* 0x000fe400000000ff */
[----:B------:R-:W-:-:S07]  /*0b60*/  @!P1 IADD3 R7, PT, PT, R7, 0x40, RZ ;  /* 0x0000004007079810 */ /* 0x000fce0007ffe0ff */
.L_x_6:
[----:B------:R-:W-:Y:S01]  /*0b70*/  LEA R8, R12, 0xc0800000, 0x17 ;  /* 0xc08000000c087811 */ /* 0x000fe200078eb8ff */
[----:B------:R-:W-:Y:S04]  /*0b80*/  BSSY.RECONVERGENT B2, `(.L_x_11) ;  /* 0x0000036000027945 */ /* 0x000fe80003800200 */
[----:B------:R-:W-:Y:S01]  /*0b90*/  IMAD.IADD R8, R3, 0x1, -R8 ;  /* 0x0000000103087824 */ /* 0x000fe200078e0a08 */
[----:B------:R-:W-:-:S03]  /*0ba0*/  IADD3 R3, PT, PT, R10, -0x7f, RZ ;  /* 0xffffff810a037810 */ /* 0x000fc60007ffe0ff */
[----:B------:R0:W1:Y:S01]  /*0bb0*/  MUFU.RCP R9, R8 ;  /* 0x0000000800097308 */ /* 0x0000620000001000 */
[----:B------:R-:W-:Y:S01]  /*0bc0*/  FADD.FTZ R11, -R8, -RZ ;  /* 0x800000ff080b7221 */ /* 0x000fe20000010100 */
[C---:B------:R-:W-:Y:S01]  /*0bd0*/  IMAD R0, R3.reuse, -0x800000, R0 ;  /* 0xff80000003007824 */ /* 0x040fe200078e0200 */
[----:B0-----:R-:W-:-:S05]  /*0be0*/  IADD3 R8, PT, PT, R3, 0x7f, -R12 ;  /* 0x0000007f03087810 */ /* 0x001fca0007ffe80c */
[----:B------:R-:W-:Y:S02]  /*0bf0*/  IMAD.IADD R8, R8, 0x1, R7 ;  /* 0x0000000108087824 */ /* 0x000fe400078e0207 */
[----:B-1----:R-:W-:-:S04]  /*0c00*/  FFMA R10, R9, R11, 1 ;  /* 0x3f800000090a7423 */ /* 0x002fc8000000000b */
[----:B------:R-:W-:-:S04]  /*0c10*/  FFMA R14, R9, R10, R9 ;  /* 0x0000000a090e7223 */ /* 0x000fc80000000009 */
[----:B------:R-:W-:-:S04]  /*0c20*/  FFMA R9, R0, R14, RZ ;  /* 0x0000000e00097223 */ /* 0x000fc800000000ff */
[----:B------:R-:W-:-:S04]  /*0c30*/  FFMA R10, R11, R9, R0 ;  /* 0x000000090b0a7223 */ /* 0x000fc80000000000 */
[----:B------:R-:W-:-:S04]  /*0c40*/  FFMA R9, R14, R10, R9 ;  /* 0x0000000a0e097223 */ /* 0x000fc80000000009 */
[----:B------:R-:W-:-:S04]  /*0c50*/  FFMA R10, R11, R9, R0 ;  /* 0x000000090b0a7223 */ /* 0x000fc80000000000 */
[----:B------:R-:W-:-:S05]  /*0c60*/  FFMA R0, R14, R10, R9 ;  /* 0x0000000a0e007223 */ /* 0x000fca0000000009 */
[----:B------:R-:W-:-:S04]  /*0c70*/  SHF.R.U32.HI R3, RZ, 0x17, R0 ;  /* 0x00000017ff037819 */ /* 0x000fc80000011600 */
[----:B------:R-:W-:-:S04]  /*0c80*/  LOP3.LUT R3, R3, 0xff, RZ, 0xc0, !PT ;  /* 0x000000ff03037812 */ /* 0x000fc800078ec0ff */
[----:B------:R-:W-:-:S05]  /*0c90*/  IADD3 R11, PT, PT, R3, R8, RZ ;  /* 0x00000008030b7210 */ /* 0x000fca0007ffe0ff */
[----:B------:R-:W-:-:S05]  /*0ca0*/  VIADD R3, R11, 0xffffffff ;  /* 0xffffffff0b037836 */ /* 0x000fca0000000000 */
[----:B------:R-:W-:-:S13]  /*0cb0*/  ISETP.GE.U32.AND P0, PT, R3, 0xfe, PT ;  /* 0x000000fe0300780c */ /* 0x000fda0003f06070 */
[----:B------:R-:W-:Y:S05]  /*0cc0*/  @!P0 BRA `(.L_x_12) ;  /* 0x0000000000808947 */ /* 0x000fea0003800000 */
[----:B------:R-:W-:-:S13]  /*0cd0*/  ISETP.GT.AND P0, PT, R11, 0xfe, PT ;  /* 0x000000fe0b00780c */ /* 0x000fda0003f04270 */
[----:B------:R-:W-:Y:S05]  /*0ce0*/  @P0 BRA `(.L_x_13) ;  /* 0x00000000006c0947 */ /* 0x000fea0003800000 */
[----:B------:R-:W-:-:S13]  /*0cf0*/  ISETP.GE.AND P0, PT, R11, 0x1, PT ;  /* 0x000000010b00780c */ /* 0x000fda0003f06270 */
[----:B------:R-:W-:Y:S05]  /*0d00*/  @P0 BRA `(.L_x_14) ;  /* 0x0000000000740947 */ /* 0x000fea0003800000 */
[----:B------:R-:W-:Y:S02]  /*0d10*/  ISETP.GE.AND P0, PT, R11, -0x18, PT ;  /* 0xffffffe80b00780c */ /* 0x000fe40003f06270 */
[----:B------:R-:W-:-:S11]  /*0d20*/  LOP3.LUT R0, R0, 0x80000000, RZ, 0xc0, !PT ;  /* 0x8000000000007812 */ /* 0x000fd600078ec0ff */
[----:B------:R-:W-:Y:S05]  /*0d30*/  @!P0 BRA `(.L_x_14) ;  /* 0x0000000000688947 */ /* 0x000fea0003800000 */
[CCC-:B------:R-:W-:Y:S01]  /*0d40*/  FFMA.RZ R3, R14.reuse, R10.reuse, R9.reuse ;  /* 0x0000000a0e037223 */ /* 0x1c0fe2000000c009 */
[CCC-:B------:R-:W-:Y:S01]  /*0d50*/  FFMA.RM R8, R14.reuse, R10.reuse, R9.reuse ;  /* 0x0000000a0e087223 */ /* 0x1c0fe20000004009 */
[C---:B------:R-:W-:Y:S02]  /*0d60*/  ISETP.NE.AND P2, PT, R11.reuse, RZ, PT ;  /* 0x000000ff0b00720c */ /* 0x040fe40003f45270 */
[----:B------:R-:W-:Y:S02]  /*0d70*/  ISETP.NE.AND P1, PT, R11, RZ, PT ;  /* 0x000000ff0b00720c */ /* 0x000fe40003f25270 */
[----:B------:R-:W-:Y:S01]  /*0d80*/  LOP3.LUT R7, R3, 0x7fffff, RZ, 0xc0, !PT ;  /* 0x007fffff03077812 */ /* 0x000fe200078ec0ff */
[----:B------:R-:W-:Y:S01]  /*0d90*/  FFMA.RP R3, R14, R10, R9 ;  /* 0x0000000a0e037223 */ /* 0x000fe20000008009 */
[----:B------:R-:W-:Y:S01]  /*0da0*/  IADD3 R10, PT, PT, R11, 0x20, RZ ;  /* 0x000000200b0a7810 */ /* 0x000fe20007ffe0ff */
[----:B------:R-:W-:Y:S01]  /*0db0*/  IMAD.MOV R9, RZ, RZ, -R11 ;  /* 0x000000ffff097224 */ /* 0x000fe200078e0a0b */
[----:B------:R-:W-:-:S02]  /*0dc0*/  LOP3.LUT R7, R7, 0x800000, RZ, 0xfc, !PT ;  /* 0x0080000007077812 */ /* 0x000fc400078efcff */
[----:B------:R-:W-:Y:S02]  /*0dd0*/  FSETP.NEU.FTZ.AND P0, PT, R3, R8, PT ;  /* 0x000000080300720b */ /* 0x000fe40003f1d000 */
[----:B------:R-:W-:Y:S02]  /*0de0*/  SHF.L.U32 R10, R7, R10, RZ ;  /* 0x0000000a070a7219 */ /* 0x000fe400000006ff */
[----:B------:R-:W-:Y:S02]  /*0df0*/  SEL R8, R9, RZ, P2 ;  /* 0x000000ff09087207 */ /* 0x000fe40001000000 */
[----:B------:R-:W-:Y:S02]  /*0e00*/  ISETP.NE.AND P1, PT, R10, RZ, P1 ;  /* 0x000000ff0a00720c */ /* 0x000fe40000f25270 */
[----:B------:R-:W-:Y:S02]  /*0e10*/  SHF.R.U32.HI R8, RZ, R8, R7 ;  /* 0x00000008ff087219 */ /* 0x000fe40000011607 */
[----:B------:R-:W-:-:S02]  /*0e20*/  PLOP3.LUT P0, PT, P0, P1, PT, 0xf8, 0x8f ;  /* 0x00000000008f781c */ /* 0x000fc40000703f70 */
[----:B------:R-:W-:Y:S02]  /*0e30*/  SHF.R.U32.HI R10, RZ, 0x1, R8 ;  /* 0x00000001ff0a7819 */ /* 0x000fe40000011608 */
[----:B------:R-:W-:-:S04]  /*0e40*/  SEL R3, RZ, 0x1, !P0 ;  /* 0x00000001ff037807 */ /* 0x000fc80004000000 */
[----:B------:R-:W-:-:S04]  /*0e50*/  LOP3.LUT R3, R3, 0x1, R10, 0xf8, !PT ;  /* 0x0000000103037812 */ /* 0x000fc800078ef80a */
[----:B------:R-:W-:-:S04]  /*0e60*/  LOP3.LUT R3, R3, R8, RZ, 0xc0, !PT ;  /* 0x0000000803037212 */ /* 0x000fc800078ec0ff */
[----:B------:R-:W-:-:S04]  /*0e70*/  IADD3 R3, PT, PT, R10, R3, RZ ;  /* 0x000000030a037210 */ /* 0x000fc80007ffe0ff */
[----:B------:R-:W-:Y:S01]  /*0e80*/  LOP3.LUT R0, R3, R0, RZ, 0xfc, !PT ;  /* 0x0000000003007212 */ /* 0x000fe200078efcff */
[----:B------:R-:W-:Y:S06]  /*0e90*/  BRA `(.L_x_14) ;  /* 0x0000000000107947 */ /* 0x000fec0003800000 */
.L_x_13:
[----:B------:R-:W-:-:S04]  /*0ea0*/  LOP3.LUT R0, R0, 0x80000000, RZ, 0xc0, !PT ;  /* 0x8000000000007812 */ /* 0x000fc800078ec0ff */
[----:B------:R-:W-:Y:S01]  /*0eb0*/  LOP3.LUT R0, R0, 0x7f800000, RZ, 0xfc, !PT ;  /* 0x7f80000000007812 */ /* 0x000fe200078efcff */
[----:B------:R-:W-:Y:S06]  /*0ec0*/  BRA `(.L_x_14) ;  /* 0x0000000000047947 */ /* 0x000fec0003800000 */
.L_x_12:
[----:B------:R-:W-:-:S07]  /*0ed0*/  IMAD R0, R8, 0x800000, R0 ;  /* 0x0080000008007824 */ /* 0x000fce00078e0200 */
.L_x_14:
[----:B------:R-:W-:Y:S05]  /*0ee0*/  BSYNC.RECONVERGENT B2 ;  /* 0x0000000000027941 */ /* 0x000fea0003800200 */
.L_x_11:
[----:B------:R-:W-:Y:S05]  /*0ef0*/  BRA `(.L_x_15) ;  /* 0x0000000000207947 */ /* 0x000fea0003800000 */
.L_x_10:
[----:B------:R-:W-:-:S04]  /*0f00*/  LOP3.LUT R0, R3, 0x80000000, R0, 0x48, !PT ;  /* 0x8000000003007812 */ /* 0x000fc800078e4800 */
[----:B------:R-:W-:Y:S01]  /*0f10*/  LOP3.LUT R0, R0, 0x7f800000, RZ, 0xfc, !PT ;  /* 0x7f80000000007812 */ /* 0x000fe200078efcff */
[----:B------:R-:W-:Y:S06]  /*0f20*/  BRA `(.L_x_15) ;  /* 0x0000000000147947 */ /* 0x000fec0003800000 */
.L_x_9:
[----:B------:R-:W-:Y:S01]  /*0f30*/  LOP3.LUT R0, R3, 0x80000000, R0, 0x48, !PT ;  /* 0x8000000003007812 */ /* 0x000fe200078e4800 */
[----:B------:R-:W-:Y:S06]  /*0f40*/  BRA `(.L_x_15) ;  /* 0x00000000000c7947 */ /* 0x000fec0003800000 */
.L_x_8:
[----:B------:R-:W0:Y:S01]  /*0f50*/  MUFU.RSQ R0, -QNAN ;  /* 0xffc0000000007908 */ /* 0x000e220000001400 */
[----:B------:R-:W-:Y:S05]  /*0f60*/  BRA `(.L_x_15) ;  /* 0x0000000000047947 */ /* 0x000fea0003800000 */
.L_x_7:
[----:B------:R-:W-:-:S07]  /*0f70*/  FADD.FTZ R0, R0, R3 ;  /* 0x0000000300007221 */ /* 0x000fce0000010000 */
.L_x_15:
[----:B------:R-:W-:Y:S05]  /*0f80*/  BSYNC.RECONVERGENT B1 ;  /* 0x0000000000017941 */ /* 0x000fea0003800200 */
.L_x_5:
[----:B------:R-:W-:-:S04]  /*0f90*/  HFMA2 R7, -RZ, RZ, 0, 0 ;  /* 0x00000000ff077431 */ /* 0x000fc800000001ff */
[----:B0-----:R-:W-:Y:S05]  /*0fa0*/  RET.REL.NODEC R6 `(_Z7iteratePc) ;  /* 0xfffffff006147950 */ /* 0x001fea0003c3ffff */
.L_x_16:
[----:B------:R-:W-:-:S00]  /*0fb0*/  BRA `(.L_x_16) ;  /* 0xfffffffc00fc7947 */ /* 0x000fc0000383ffff */
[----:B------:R-:W-:-:S00]  /*0fc0*/  NOP ;  /* 0x0000000000007918 */ /* 0x000fc00000000000 */
        /* <DEDUP_REMOVED lines=11> */
.L_x_17:


//--------------------- .nv.shared.reserved.0     --------------------------
	.section	.nv.shared.reserved.0,"aw",@nobits
	.weak		__nv_reservedSMEM_offset_0_alias
	.size		__nv_reservedSMEM_offset_0_alias, 0, 64
	.other		__nv_reservedSMEM_offset_0_alias,@"STO_CUDA_RESERVED_SHARED STV_DEFAULT"
__nv_reservedSMEM_offset_0_alias:
	.zero		0
	.zero		64


//--------------------- .nv.constant0._Z7iteratePc --------------------------
	.section	.nv.constant0._Z7iteratePc,"a",@progbits
	.sectionflags	@""
	.align	4
.nv.constant0._Z7iteratePc:
	.zero		904


//--------------------- SYMBOLS --------------------------

	.type		.nv.reservedSmem.offset0,@object
	.size		.nv.reservedSmem.offset0,0x4
